//
// Generated by NVIDIA NVVM Compiler
//
// Compiler Build ID: CL-36424714
// Cuda compilation tools, release 13.0, V13.0.88
// Based on NVVM 20.0.0
//

.version 9.0
.target sm_100
.address_size 64

	// .globl	_Z6cmpFhDPfS_PKfS1_S1_S1_S1_iii
.const .align 4 .b8 k_c[65532];

.visible .entry _Z6cmpFhDPfS_PKfS1_S1_S1_S1_iii(
	.param .u64 .ptr .align 1 _Z6cmpFhDPfS_PKfS1_S1_S1_S1_iii_param_0,
	.param .u64 .ptr .align 1 _Z6cmpFhDPfS_PKfS1_S1_S1_S1_iii_param_1,
	.param .u64 .ptr .align 1 _Z6cmpFhDPfS_PKfS1_S1_S1_S1_iii_param_2,
	.param .u64 .ptr .align 1 _Z6cmpFhDPfS_PKfS1_S1_S1_S1_iii_param_3,
	.param .u64 .ptr .align 1 _Z6cmpFhDPfS_PKfS1_S1_S1_S1_iii_param_4,
	.param .u64 .ptr .align 1 _Z6cmpFhDPfS_PKfS1_S1_S1_S1_iii_param_5,
	.param .u64 .ptr .align 1 _Z6cmpFhDPfS_PKfS1_S1_S1_S1_iii_param_6,
	.param .u32 _Z6cmpFhDPfS_PKfS1_S1_S1_S1_iii_param_7,
	.param .u32 _Z6cmpFhDPfS_PKfS1_S1_S1_S1_iii_param_8,
	.param .u32 _Z6cmpFhDPfS_PKfS1_S1_S1_S1_iii_param_9
)
{
	.reg .pred 	%p<7>;
	.reg .b32 	%r<28>;
	.reg .b32 	%f<112>;
	.reg .b64 	%rd<39>;

	ld.param.u64 	%rd10, [_Z6cmpFhDPfS_PKfS1_S1_S1_S1_iii_param_0];
	ld.param.u64 	%rd11, [_Z6cmpFhDPfS_PKfS1_S1_S1_S1_iii_param_1];
	ld.param.u64 	%rd12, [_Z6cmpFhDPfS_PKfS1_S1_S1_S1_iii_param_2];
	ld.param.u64 	%rd13, [_Z6cmpFhDPfS_PKfS1_S1_S1_S1_iii_param_3];
	ld.param.u64 	%rd14, [_Z6cmpFhDPfS_PKfS1_S1_S1_S1_iii_param_4];
	ld.param.u64 	%rd15, [_Z6cmpFhDPfS_PKfS1_S1_S1_S1_iii_param_5];
	ld.param.u64 	%rd16, [_Z6cmpFhDPfS_PKfS1_S1_S1_S1_iii_param_6];
	ld.param.u32 	%r18, [_Z6cmpFhDPfS_PKfS1_S1_S1_S1_iii_param_7];
	ld.param.u32 	%r16, [_Z6cmpFhDPfS_PKfS1_S1_S1_S1_iii_param_8];
	ld.param.u32 	%r17, [_Z6cmpFhDPfS_PKfS1_S1_S1_S1_iii_param_9];
	cvta.to.global.u64 	%rd1, %rd16;
	cvta.to.global.u64 	%rd2, %rd15;
	mov.u32 	%r19, %ctaid.x;
	shl.b32 	%r20, %r19, 10;
	mov.u32 	%r21, %tid.x;
	or.b32  	%r1, %r20, %r21;
	setp.ge.s32 	%p1, %r1, %r18;
	@%p1 bra 	$L__BB0_9;
	cvta.to.global.u64 	%rd17, %rd10;
	cvta.to.global.u64 	%rd18, %rd11;
	cvta.to.global.u64 	%rd19, %rd12;
	cvta.to.global.u64 	%rd20, %rd13;
	cvta.to.global.u64 	%rd21, %rd14;
	mul.wide.s32 	%rd22, %r1, 4;
	add.s64 	%rd23, %rd19, %rd22;
	ld.global.f32 	%f1, [%rd23];
	add.s64 	%rd24, %rd20, %rd22;
	ld.global.f32 	%f2, [%rd24];
	add.s64 	%rd25, %rd21, %rd22;
	ld.global.f32 	%f3, [%rd25];
	add.s64 	%rd3, %rd17, %rd22;
	ld.global.f32 	%f110, [%rd3];
	add.s64 	%rd4, %rd18, %rd22;
	ld.global.f32 	%f111, [%rd4];
	setp.lt.s32 	%p2, %r17, 1;
	@%p2 bra 	$L__BB0_8;
	and.b32  	%r2, %r17, 3;
	setp.lt.u32 	%p3, %r17, 4;
	mov.b32 	%r25, 0;
	@%p3 bra 	$L__BB0_5;
	and.b32  	%r25, %r17, 2147483644;
	mov.u64 	%rd27, k_c;
	add.s64 	%rd37, %rd27, 24;
	neg.s32 	%r24, %r25;
	mov.u32 	%r23, %r16;
$L__BB0_4:
	.pragma "nounroll";
	mul.wide.s32 	%rd28, %r23, 4;
	add.s64 	%rd29, %rd2, %rd28;
	add.s64 	%rd30, %rd1, %rd28;
	ld.const.f32 	%f21, [%rd37+-24];
	ld.const.f32 	%f22, [%rd37+-20];
	mul.f32 	%f23, %f2, %f22;
	fma.rn.f32 	%f24, %f1, %f21, %f23;
	ld.const.f32 	%f25, [%rd37+-16];
	fma.rn.f32 	%f26, %f3, %f25, %f24;
	cos.approx.f32 	%f27, %f26;
	sin.approx.f32 	%f28, %f26;
	ld.global.f32 	%f29, [%rd29];
	mul.f32 	%f30, %f27, %f29;
	ld.global.f32 	%f31, [%rd30];
	mul.f32 	%f32, %f28, %f31;
	sub.f32 	%f33, %f30, %f32;
	add.f32 	%f34, %f110, %f33;
	mul.f32 	%f35, %f28, %f29;
	fma.rn.f32 	%f36, %f27, %f31, %f35;
	add.f32 	%f37, %f111, %f36;
	ld.const.f32 	%f38, [%rd37+-12];
	ld.const.f32 	%f39, [%rd37+-8];
	mul.f32 	%f40, %f2, %f39;
	fma.rn.f32 	%f41, %f1, %f38, %f40;
	ld.const.f32 	%f42, [%rd37+-4];
	fma.rn.f32 	%f43, %f3, %f42, %f41;
	cos.approx.f32 	%f44, %f43;
	sin.approx.f32 	%f45, %f43;
	ld.global.f32 	%f46, [%rd29+4];
	mul.f32 	%f47, %f44, %f46;
	ld.global.f32 	%f48, [%rd30+4];
	mul.f32 	%f49, %f45, %f48;
	sub.f32 	%f50, %f47, %f49;
	add.f32 	%f51, %f34, %f50;
	mul.f32 	%f52, %f45, %f46;
	fma.rn.f32 	%f53, %f44, %f48, %f52;
	add.f32 	%f54, %f37, %f53;
	ld.const.f32 	%f55, [%rd37];
	ld.const.f32 	%f56, [%rd37+4];
	mul.f32 	%f57, %f2, %f56;
	fma.rn.f32 	%f58, %f1, %f55, %f57;
	ld.const.f32 	%f59, [%rd37+8];
	fma.rn.f32 	%f60, %f3, %f59, %f58;
	cos.approx.f32 	%f61, %f60;
	sin.approx.f32 	%f62, %f60;
	ld.global.f32 	%f63, [%rd29+8];
	mul.f32 	%f64, %f61, %f63;
	ld.global.f32 	%f65, [%rd30+8];
	mul.f32 	%f66, %f62, %f65;
	sub.f32 	%f67, %f64, %f66;
	add.f32 	%f68, %f51, %f67;
	mul.f32 	%f69, %f62, %f63;
	fma.rn.f32 	%f70, %f61, %f65, %f69;
	add.f32 	%f71, %f54, %f70;
	ld.const.f32 	%f72, [%rd37+12];
	ld.const.f32 	%f73, [%rd37+16];
	mul.f32 	%f74, %f2, %f73;
	fma.rn.f32 	%f75, %f1, %f72, %f74;
	ld.const.f32 	%f76, [%rd37+20];
	fma.rn.f32 	%f77, %f3, %f76, %f75;
	cos.approx.f32 	%f78, %f77;
	sin.approx.f32 	%f79, %f77;
	ld.global.f32 	%f80, [%rd29+12];
	mul.f32 	%f81, %f78, %f80;
	ld.global.f32 	%f82, [%rd30+12];
	mul.f32 	%f83, %f79, %f82;
	sub.f32 	%f84, %f81, %f83;
	add.f32 	%f110, %f68, %f84;
	mul.f32 	%f85, %f79, %f80;
	fma.rn.f32 	%f86, %f78, %f82, %f85;
	add.f32 	%f111, %f71, %f86;
	add.s32 	%r24, %r24, 4;
	add.s64 	%rd37, %rd37, 48;
	add.s32 	%r23, %r23, 4;
	setp.ne.s32 	%p4, %r24, 0;
	@%p4 bra 	$L__BB0_4;
$L__BB0_5:
	setp.eq.s32 	%p5, %r2, 0;
	@%p5 bra 	$L__BB0_8;
	add.s32 	%r27, %r25, %r16;
	mul.wide.u32 	%rd31, %r25, 12;
	mov.u64 	%rd32, k_c;
	add.s64 	%rd33, %rd31, %rd32;
	add.s64 	%rd38, %rd33, 4;
	neg.s32 	%r26, %r2;
$L__BB0_7:
	.pragma "nounroll";
	mul.wide.s32 	%rd34, %r27, 4;
	add.s64 	%rd35, %rd1, %rd34;
	add.s64 	%rd36, %rd2, %rd34;
	ld.const.f32 	%f87, [%rd38+-4];
	ld.const.f32 	%f88, [%rd38];
	mul.f32 	%f89, %f2, %f88;
	fma.rn.f32 	%f90, %f1, %f87, %f89;
	ld.const.f32 	%f91, [%rd38+4];
	fma.rn.f32 	%f92, %f3, %f91, %f90;
	cos.approx.f32 	%f93, %f92;
	sin.approx.f32 	%f94, %f92;
	ld.global.f32 	%f95, [%rd36];
	mul.f32 	%f96, %f93, %f95;
	ld.global.f32 	%f97, [%rd35];
	mul.f32 	%f98, %f94, %f97;
	sub.f32 	%f99, %f96, %f98;
	add.f32 	%f110, %f110, %f99;
	mul.f32 	%f100, %f94, %f95;
	fma.rn.f32 	%f101, %f93, %f97, %f100;
	add.f32 	%f111, %f111, %f101;
	add.s32 	%r27, %r27, 1;
	add.s64 	%rd38, %rd38, 12;
	add.s32 	%r26, %r26, 1;
	setp.ne.s32 	%p6, %r26, 0;
	@%p6 bra 	$L__BB0_7;
$L__BB0_8:
	st.global.f32 	[%rd3], %f110;
	st.global.f32 	[%rd4], %f111;
$L__BB0_9:
	ret;

}


// ===== COMPILED SASS (sm_100) =====

	.target	sm_100

	.elftype	@"ET_EXEC"


//--------------------- .note.nv.tkinfo           --------------------------
	.section	.note.nv.tkinfo,"",@"SHT_NOTE"
	.sectionflags	@"SHF_NOTE_NV_TKINFO"
	.tkinfo
        /*0018*/ 	.word	0x00000002
        /*0030*/ 	.string	""
        /*0030*/ 	.string	"ptxas"
        /*0030*/ 	.string	"Cuda compilation tools, release 13.0, V13.0.88"
        /*0030*/ 	.string	"Build cuda_13.0.r13.0/compiler.36424714_0"
        /*0030*/ 	.string	"-arch sm_100 -m 64 "



//--------------------- .note.nv.cuinfo           --------------------------
	.section	.note.nv.cuinfo,"",@"SHT_NOTE"
	.sectionflags	@"SHF_NOTE_NV_CUINFO"
        /*0018*/ 	.short	0x0002
        /*001a*/ 	.short	0x0064
        /*001c*/ 	.short	0x0082
	.zero		2


//--------------------- .nv.info                  --------------------------
	.section	.nv.info,"",@"SHT_CUDA_INFO"
	.align	4


	//----- nvinfo : EIATTR_REGCOUNT
	.align		4
        /*0000*/ 	.byte	0x04, 0x2f
        /*0002*/ 	.short	(.L_2 - .L_1)
	.align		4
.L_1:
        /*0004*/ 	.word	index@(_Z6cmpFhDPfS_PKfS1_S1_S1_S1_iii)
        /*0008*/ 	.word	0x00000020


	//----- nvinfo : EIATTR_FRAME_SIZE
	.align		4
.L_2:
        /*000c*/ 	.byte	0x04, 0x11
        /*000e*/ 	.short	(.L_4 - .L_3)
	.align		4
.L_3:
        /*0010*/ 	.word	index@(_Z6cmpFhDPfS_PKfS1_S1_S1_S1_iii)
        /*0014*/ 	.word	0x00000000


	//----- nvinfo : EIATTR_MIN_STACK_SIZE
	.align		4
.L_4:
        /*0018*/ 	.byte	0x04, 0x12
        /*001a*/ 	.short	(.L_6 - .L_5)
	.align		4
.L_5:
        /*001c*/ 	.word	index@(_Z6cmpFhDPfS_PKfS1_S1_S1_S1_iii)
        /*0020*/ 	.word	0x00000000
.L_6:


//--------------------- .nv.compat                --------------------------
	.section	.nv.compat,"",@"SHT_CUDA_COMPAT_INFO"
	.align	4
        /*0000*/ 	.byte	0x02, 0x09, 0x00, 0x00, 0x02, 0x02, 0x01, 0x00, 0x02, 0x05, 0x05, 0x00, 0x03, 0x07, 0x01, 0x01
        /*0010*/ 	.byte	0x02, 0x03, 0x00, 0x00, 0x02, 0x06, 0x01, 0x00, 0x04, 0x0b, 0x08, 0x00, 0x09, 0x00, 0x00, 0x00
        /*0020*/ 	.byte	0x00, 0x00, 0x00, 0x00


//--------------------- .nv.info._Z6cmpFhDPfS_PKfS1_S1_S1_S1_iii --------------------------
	.section	.nv.info._Z6cmpFhDPfS_PKfS1_S1_S1_S1_iii,"",@"SHT_CUDA_INFO"
	.sectionflags	@""
	.align	4


	//----- nvinfo : EIATTR_CUDA_API_VERSION
	.align		4
        /*0000*/ 	.byte	0x04, 0x37
        /*0002*/ 	.short	(.L_8 - .L_7)
.L_7:
        /*0004*/ 	.word	0x00000082


	//----- nvinfo : EIATTR_KPARAM_INFO
	.align		4
.L_8:
        /*0008*/ 	.byte	0x04, 0x17
        /*000a*/ 	.short	(.L_10 - .L_9)
.L_9:
        /*000c*/ 	.word	0x00000000
        /*0010*/ 	.short	0x0009
        /*0012*/ 	.short	0x0040
        /*0014*/ 	.byte	0x00, 0xf0, 0x11, 0x00


	//----- nvinfo : EIATTR_KPARAM_INFO
	.align		4
.L_10:
        /*0018*/ 	.byte	0x04, 0x17
        /*001a*/ 	.short	(.L_12 - .L_11)
.L_11:
        /*001c*/ 	.word	0x00000000
        /*0020*/ 	.short	0x0008
        /*0022*/ 	.short	0x003c
        /*0024*/ 	.byte	0x00, 0xf0, 0x11, 0x00


	//----- nvinfo : EIATTR_KPARAM_INFO
	.align		4
.L_12:
        /*0028*/ 	.byte	0x04, 0x17
        /*002a*/ 	.short	(.L_14 - .L_13)
.L_13:
        /*002c*/ 	.word	0x00000000
        /*0030*/ 	.short	0x0007
        /*0032*/ 	.short	0x0038
        /*0034*/ 	.byte	0x00, 0xf0, 0x11, 0x00


	//----- nvinfo : EIATTR_KPARAM_INFO
	.align		4
.L_14:
        /*0038*/ 	.byte	0x04, 0x17
        /*003a*/ 	.short	(.L_16 - .L_15)
.L_15:
        /*003c*/ 	.word	0x00000000
        /*0040*/ 	.short	0x0006
        /*0042*/ 	.short	0x0030
        /*0044*/ 	.byte	0x00, 0xf5, 0x21, 0x00


	//----- nvinfo : EIATTR_KPARAM_INFO
	.align		4
.L_16:
        /*0048*/ 	.byte	0x04, 0x17
        /*004a*/ 	.short	(.L_18 - .L_17)
.L_17:
        /*004c*/ 	.word	0x00000000
        /*0050*/ 	.short	0x0005
        /*0052*/ 	.short	0x0028
        /*0054*/ 	.byte	0x00, 0xf5, 0x21, 0x00


	//----- nvinfo : EIATTR_KPARAM_INFO
	.align		4
.L_18:
        /*0058*/ 	.byte	0x04, 0x17
        /*005a*/ 	.short	(.L_20 - .L_19)
.L_19:
        /*005c*/ 	.word	0x00000000
        /*0060*/ 	.short	0x0004
        /*0062*/ 	.short	0x0020
        /*0064*/ 	.byte	0x00, 0xf5, 0x21, 0x00


	//----- nvinfo : EIATTR_KPARAM_INFO
	.align		4
.L_20:
        /*0068*/ 	.byte	0x04, 0x17
        /*006a*/ 	.short	(.L_22 - .L_21)
.L_21:
        /*006c*/ 	.word	0x00000000
        /*0070*/ 	.short	0x0003
        /*0072*/ 	.short	0x0018
        /*0074*/ 	.byte	0x00, 0xf5, 0x21, 0x00


	//----- nvinfo : EIATTR_KPARAM_INFO
	.align		4
.L_22:
        /*0078*/ 	.byte	0x04, 0x17
        /*007a*/ 	.short	(.L_24 - .L_23)
.L_23:
        /*007c*/ 	.word	0x00000000
        /*0080*/ 	.short	0x0002
        /*0082*/ 	.short	0x0010
        /*0084*/ 	.byte	0x00, 0xf5, 0x21, 0x00


	//----- nvinfo : EIATTR_KPARAM_INFO
	.align		4
.L_24:
        /*0088*/ 	.byte	0x04, 0x17
        /*008a*/ 	.short	(.L_26 - .L_25)
.L_25:
        /*008c*/ 	.word	0x00000000
        /*0090*/ 	.short	0x0001
        /*0092*/ 	.short	0x0008
        /*0094*/ 	.byte	0x00, 0xf5, 0x21, 0x00


	//----- nvinfo : EIATTR_KPARAM_INFO
	.align		4
.L_26:
        /*0098*/ 	.byte	0x04, 0x17
        /*009a*/ 	.short	(.L_28 - .L_27)
.L_27:
        /*009c*/ 	.word	0x00000000
        /*00a0*/ 	.short	0x0000
        /*00a2*/ 	.short	0x0000
        /*00a4*/ 	.byte	0x00, 0xf5, 0x21, 0x00


	//----- nvinfo : EIATTR_SPARSE_MMA_MASK
	.align		4
.L_28:
        /*00a8*/ 	.byte	0x03, 0x50
        /*00aa*/ 	.short	0x0000


	//----- nvinfo : EIATTR_MAXREG_COUNT
	.align		4
        /*00ac*/ 	.byte	0x03, 0x1b
        /*00ae*/ 	.short	0x00ff


	//----- nvinfo : EIATTR_MERCURY_ISA_VERSION
	.align		4
        /*00b0*/ 	.byte	0x03, 0x5f
        /*00b2*/ 	.short	0x0101


	//----- nvinfo : EIATTR_VRC_CTA_INIT_COUNT
	.align		4
        /*00b4*/ 	.byte	0x02, 0x4a
	.zero		1
	.zero		1


	//----- nvinfo : EIATTR_EXIT_INSTR_OFFSETS
	.align		4
        /*00b8*/ 	.byte	0x04, 0x1c
        /*00ba*/ 	.short	(.L_30 - .L_29)


	//   ....[0]....
.L_29:
        /*00bc*/ 	.word	0x00000070


	//   ....[1]....
        /*00c0*/ 	.word	0x000008f0


	//----- nvinfo : EIATTR_CBANK_PARAM_SIZE
	.align		4
.L_30:
        /*00c4*/ 	.byte	0x03, 0x19
        /*00c6*/ 	.short	0x0044


	//----- nvinfo : EIATTR_PARAM_CBANK
	.align		4
        /*00c8*/ 	.byte	0x04, 0x0a
        /*00ca*/ 	.short	(.L_32 - .L_31)
	.align		4
.L_31:
        /*00cc*/ 	.word	index@(.nv.constant0._Z6cmpFhDPfS_PKfS1_S1_S1_S1_iii)
        /*00d0*/ 	.short	0x0380
        /*00d2*/ 	.short	0x0044


	//----- nvinfo : EIATTR_SW_WAR
	.align		4
.L_32:
        /*00d4*/ 	.byte	0x04, 0x36
        /*00d6*/ 	.short	(.L_34 - .L_33)
.L_33:
        /*00d8*/ 	.word	0x00000008
.L_34:


//--------------------- .nv.callgraph             --------------------------
	.section	.nv.callgraph,"",@"SHT_CUDA_CALLGRAPH"
	.align	4
	.sectionentsize	8
	.align		4
        /*0000*/ 	.word	0x00000000
	.align		4
        /*0004*/ 	.word	0xffffffff
	.align		4
        /*0008*/ 	.word	0x00000000
	.align		4
        /*000c*/ 	.word	0xfffffffe
	.align		4
        /*0010*/ 	.word	0x00000000
	.align		4
        /*0014*/ 	.word	0xfffffffd
	.align		4
        /*0018*/ 	.word	0x00000000
	.align		4
        /*001c*/ 	.word	0xfffffffc


//--------------------- .nv.constant3             --------------------------
	.section	.nv.constant3,"a",@progbits
	.align	4
.nv.constant3:
	.type		k_c,@object
	.size		k_c,(.L_0 - k_c)
k_c:
	.zero		65532
.L_0:


//--------------------- .text._Z6cmpFhDPfS_PKfS1_S1_S1_S1_iii --------------------------
	.section	.text._Z6cmpFhDPfS_PKfS1_S1_S1_S1_iii,"ax",@progbits
	.align	128
        .global         _Z6cmpFhDPfS_PKfS1_S1_S1_S1_iii
        .type           _Z6cmpFhDPfS_PKfS1_S1_S1_S1_iii,@function
        .size           _Z6cmpFhDPfS_PKfS1_S1_S1_S1_iii,(.L_x_5 - _Z6cmpFhDPfS_PKfS1_S1_S1_S1_iii)
        .other          _Z6cmpFhDPfS_PKfS1_S1_S1_S1_iii,@"STO_CUDA_ENTRY STV_DEFAULT"
_Z6cmpFhDPfS_PKfS1_S1_S1_S1_iii:
.text._Z6cmpFhDPfS_PKfS1_S1_S1_S1_iii:
[----:B------:R-:W-:Y:S01]  /*0000*/  LDC R1, c[0x0][0x37c] ;  /* 0x0000df00ff017b82 */ /* 0x000fe20000000800 */
[----:B------:R-:W0:Y:S07]  /*0010*/  S2R R11, SR_TID.X ;  /* 0x00000000000b7919 */ /* 0x000e2e0000002100 */
[----:B------:R-:W1:Y:S01]  /*0020*/  S2UR UR4, SR_CTAID.X ;  /* 0x00000000000479c3 */ /* 0x000e620000002500 */
[----:B------:R-:W2:Y:S01]  /*0030*/  LDCU UR5, c[0x0][0x3b8] ;  /* 0x00007700ff0577ac */ /* 0x000ea20008000800 */
[----:B-1----:R-:W-:-:S06]  /*0040*/  USHF.L.U32 UR4, UR4, 0xa, URZ ;  /* 0x0000000a04047899 */ /* 0x002fcc00080006ff */
[----:B0-----:R-:W-:-:S04]  /*0050*/  LOP3.LUT R11, R11, UR4, RZ, 0xfc, !PT ;  /* 0x000000040b0b7c12 */ /* 0x001fc8000f8efcff */
[----:B--2---:R-:W-:-:S13]  /*0060*/  ISETP.GE.AND P0, PT, R11, UR5, PT ;  /* 0x000000050b007c0c */ /* 0x004fda000bf06270 */
[----:B------:R-:W-:Y:S05]  /*0070*/  @P0 EXIT ;  /* 0x000000000000094d */ /* 0x000fea0003800000 */
[----:B------:R-:W0:Y:S01]  /*0080*/  LDC.64 R2, c[0x0][0x380] ;  /* 0x0000e000ff027b82 */ /* 0x000e220000000a00 */
[----:B------:R-:W1:Y:S01]  /*0090*/  LDCU.64 UR14, c[0x0][0x358] ;  /* 0x00006b00ff0e77ac */ /* 0x000e620008000a00 */
[----:B------:R-:W2:Y:S06]  /*00a0*/  LDCU UR6, c[0x0][0x3c0] ;  /* 0x00007800ff0677ac */ /* 0x000eac0008000800 */
[----:B------:R-:W3:Y:S08]  /*00b0*/  LDC.64 R4, c[0x0][0x388] ;  /* 0x0000e200ff047b82 */ /* 0x000ef00000000a00 */
[----:B------:R-:W4:Y:S01]  /*00c0*/  LDC.64 R6, c[0x0][0x390] ;  /* 0x0000e400ff067b82 */ /* 0x000f220000000a00 */
[----:B0-----:R-:W-:-:S07]  /*00d0*/  IMAD.WIDE R2, R11, 0x4, R2 ;  /* 0x000000040b027825 */ /* 0x001fce00078e0202 */
[----:B------:R-:W0:Y:S01]  /*00e0*/  LDC.64 R14, c[0x0][0x398] ;  /* 0x0000e600ff0e7b82 */ /* 0x000e220000000a00 */
[----:B-1----:R1:W5:Y:S01]  /*00f0*/  LDG.E R17, desc[UR14][R2.64] ;  /* 0x0000000e02117981 */ /* 0x002362000c1e1900 */
[----:B---3--:R-:W-:-:S06]  /*0100*/  IMAD.WIDE R4, R11, 0x4, R4 ;  /* 0x000000040b047825 */ /* 0x008fcc00078e0204 */
[----:B------:R-:W3:Y:S01]  /*0110*/  LDC.64 R8, c[0x0][0x3a0] ;  /* 0x0000e800ff087b82 */ /* 0x000ee20000000a00 */
[----:B------:R1:W5:Y:S01]  /*0120*/  LDG.E R19, desc[UR14][R4.64] ;  /* 0x0000000e04137981 */ /* 0x000362000c1e1900 */
[----:B--2---:R-:W-:Y:S01]  /*0130*/  UISETP.GE.AND UP0, UPT, UR6, 0x1, UPT ;  /* 0x000000010600788c */ /* 0x004fe2000bf06270 */
[----:B----4-:R-:W-:-:S04]  /*0140*/  IMAD.WIDE R6, R11, 0x4, R6 ;  /* 0x000000040b067825 */ /* 0x010fc800078e0206 */
[----:B0-----:R-:W-:-:S04]  /*0150*/  IMAD.WIDE R14, R11, 0x4, R14 ;  /* 0x000000040b0e7825 */ /* 0x001fc800078e020e */
[----:B---3--:R-:W-:Y:S01]  /*0160*/  IMAD.WIDE R8, R11, 0x4, R8 ;  /* 0x000000040b087825 */ /* 0x008fe200078e0208 */
[----:B-1----:R-:W-:Y:S06]  /*0170*/  BRA.U !UP0, `(.L_x_0) ;  /* 0x0000000508d47547 */ /* 0x002fec000b800000 */
[----:B------:R0:W5:Y:S04]  /*0180*/  LDG.E R0, desc[UR14][R6.64] ;  /* 0x0000000e06007981 */ /* 0x000168000c1e1900 */
[----:B------:R0:W5:Y:S04]  /*0190*/  LDG.E R14, desc[UR14][R14.64] ;  /* 0x0000000e0e0e7981 */ /* 0x000168000c1e1900 */
[----:B------:R0:W5:Y:S01]  /*01a0*/  LDG.E R16, desc[UR14][R8.64] ;  /* 0x0000000e08107981 */ /* 0x000162000c1e1900 */
[----:B------:R-:W-:Y:S02]  /*01b0*/  UISETP.GE.U32.AND UP1, UPT, UR6, 0x4, UPT ;  /* 0x000000040600788c */ /* 0x000fe4000bf26070 */
[----:B------:R-:W-:Y:S01]  /*01c0*/  ULOP3.LUT UR5, UR6, 0x3, URZ, 0xc0, !UPT ;  /* 0x0000000306057892 */ /* 0x000fe2000f8ec0ff */
[----:B------:R-:W-:-:S03]  /*01d0*/  UMOV UR4, URZ ;  /* 0x000000ff00047c82 */ /* 0x000fc60008000000 */
[----:B------:R-:W-:-:S03]  /*01e0*/  UISETP.NE.AND UP0, UPT, UR5, URZ, UPT ;  /* 0x000000ff0500728c */ /* 0x000fc6000bf05270 */
[----:B0-----:R-:W-:Y:S08]  /*01f0*/  BRA.U !UP1, `(.L_x_1) ;  /* 0x0000000509307547 */ /* 0x001ff0000b800000 */
[----:B------:R-:W0:Y:S01]  /*0200*/  LDC.64 R6, c[0x0][0x3a8] ;  /* 0x0000ea00ff067b82 */ /* 0x000e220000000a00 */
[----:B------:R-:W1:Y:S01]  /*0210*/  LDCU UR7, c[0x0][0x3bc] ;  /* 0x00007780ff0777ac */ /* 0x000e620008000800 */
[----:B------:R-:W-:-:S06]  /*0220*/  ULOP3.LUT UR4, UR6, 0x7ffffffc, URZ, 0xc0, !UPT ;  /* 0x7ffffffc06047892 */ /* 0x000fcc000f8ec0ff */
[----:B------:R-:W2:Y:S01]  /*0230*/  LDC.64 R8, c[0x0][0x3b0] ;  /* 0x0000ec00ff087b82 */ /* 0x000ea20000000a00 */
[----:B------:R-:W-:Y:S01]  /*0240*/  UIADD3 UR6, UPT, UPT, -UR4, URZ, URZ ;  /* 0x000000ff04067290 */ /* 0x000fe2000fffe1ff */
[----:B-1----:R-:W-:Y:S01]  /*0250*/  MOV R15, UR7 ;  /* 0x00000007000f7c02 */ /* 0x002fe20008000f00 */
[----:B------:R-:W-:-:S10]  /*0260*/  UMOV UR7, 0x18 ;  /* 0x0000001800077882 */ /* 0x000fd40000000000 */
.L_x_2:
[C---:B--2---:R-:W-:Y:S01]  /*0270*/  IMAD.WIDE R12, R15.reuse, 0x4, R8 ;  /* 0x000000040f0c7825 */ /* 0x044fe200078e0208 */
[----:B------:R-:W1:Y:S03]  /*0280*/  LDCU.64 UR8, c[0x3][UR7+-0x18] ;  /* 0x00fffd00070877ac */ /* 0x000e660008000a00 */
[----:B0-----:R-:W-:Y:S01]  /*0290*/  IMAD.WIDE R10, R15, 0x4, R6 ;  /* 0x000000040f0a7825 */ /* 0x001fe200078e0206 */
[----:B------:R-:W2:Y:S01]  /*02a0*/  LDG.E R22, desc[UR14][R12.64] ;  /* 0x0000000e0c167981 */ /* 0x000ea2000c1e1900 */
[----:B------:R-:W0:Y:S03]  /*02b0*/  LDCU.64 UR10, c[0x3][UR7+-0x10] ;  /* 0x00fffe00070a77ac */ /* 0x000e260008000a00 */
[----:B------:R-:W3:Y:S01]  /*02c0*/  LDG.E R20, desc[UR14][R10.64] ;  /* 0x0000000e0a147981 */ /* 0x000ee2000c1e1900 */
[----:B------:R-:W4:Y:S03]  /*02d0*/  LDCU.64 UR12, c[0x3][UR7+-0x8] ;  /* 0x00ffff00070c77ac */ /* 0x000f260008000a00 */
[----:B------:R-:W3:Y:S04]  /*02e0*/  LDG.E R18, desc[UR14][R12.64+0x4] ;  /* 0x0000040e0c127981 */ /* 0x000ee8000c1e1900 */
[----:B------:R-:W3:Y:S01]  /*02f0*/  LDG.E R24, desc[UR14][R10.64+0x4] ;  /* 0x0000040e0a187981 */ /* 0x000ee2000c1e1900 */
[----:B-1---5:R-:W-:-:S04]  /*0300*/  FMUL R21, R14, UR9 ;  /* 0x000000090e157c20 */ /* 0x022fc80008400000 */
[----:B------:R-:W-:Y:S01]  /*0310*/  FFMA R21, R0, UR8, R21 ;  /* 0x0000000800157c23 */ /* 0x000fe20008000015 */
[----:B------:R-:W1:Y:S03]  /*0320*/  LDCU.64 UR8, c[0x3][UR7] ;  /* 0x00c00000070877ac */ /* 0x000e660008000a00 */
[----:B0-----:R-:W-:Y:S01]  /*0330*/  FFMA R21, R16, UR10, R21 ;  /* 0x0000000a10157c23 */ /* 0x001fe20008000015 */
[----:B----4-:R-:W-:-:S03]  /*0340*/  FMUL R25, R14, UR12 ;  /* 0x0000000c0e197c20 */ /* 0x010fc60008400000 */
[----:B------:R-:W-:Y:S01]  /*0350*/  FMUL.RZ R28, R21, 0.15915493667125701904 ;  /* 0x3e22f983151c7820 */ /* 0x000fe2000040c000 */
[----:B------:R-:W-:Y:S01]  /*0360*/  FFMA R25, R0, UR11, R25 ;  /* 0x0000000b00197c23 */ /* 0x000fe20008000019 */
[----:B------:R-:W0:Y:S02]  /*0370*/  LDCU.64 UR10, c[0x3][UR7+0x8] ;  /* 0x00c00100070a77ac */ /* 0x000e240008000a00 */
[----:B------:R-:W2:Y:S01]  /*0380*/  MUFU.SIN R21, R28 ;  /* 0x0000001c00157308 */ /* 0x000ea20000000400 */
[----:B------:R-:W-:Y:S01]  /*0390*/  FFMA R25, R16, UR13, R25 ;  /* 0x0000000d10197c23 */ /* 0x000fe20008000019 */
[----:B------:R-:W4:Y:S03]  /*03a0*/  LDCU.64 UR12, c[0x3][UR7+0x10] ;  /* 0x00c00200070c77ac */ /* 0x000f260008000a00 */
[----:B------:R-:W-:-:S03]  /*03b0*/  FMUL.RZ R29, R25, 0.15915493667125701904 ;  /* 0x3e22f983191d7820 */ /* 0x000fc6000040c000 */
[----:B------:R-:W1:Y:S08]  /*03c0*/  MUFU.COS R23, R28 ;  /* 0x0000001c00177308 */ /* 0x000e700000000000 */
[----:B------:R-:W0:Y:S01]  /*03d0*/  MUFU.SIN R27, R29 ;  /* 0x0000001d001b7308 */ /* 0x000e220000000400 */
[C---:B--2---:R-:W-:Y:S01]  /*03e0*/  FMUL R26, R21.reuse, R22 ;  /* 0x00000016151a7220 */ /* 0x044fe20000400000 */
[----:B---3--:R-:W-:-:S03]  /*03f0*/  FMUL R25, R21, R20 ;  /* 0x0000001415197220 */ /* 0x008fc60000400000 */
[----:B-1----:R-:W-:-:S03]  /*0400*/  FFMA R20, R23, R20, -R26 ;  /* 0x0000001417147223 */ /* 0x002fc6000000081a */
[----:B------:R-:W1:Y:S01]  /*0410*/  MUFU.COS R21, R29 ;  /* 0x0000001d00157308 */ /* 0x000e620000000000 */
[----:B0-----:R-:W-:Y:S01]  /*0420*/  FMUL R26, R27, R18 ;  /* 0x000000121b1a7220 */ /* 0x001fe20000400000 */
[----:B------:R-:W-:Y:S02]  /*0430*/  FFMA R22, R23, R22, R25 ;  /* 0x0000001617167223 */ /* 0x000fe40000000019 */
[----:B------:R-:W2:Y:S01]  /*0440*/  LDG.E R23, desc[UR14][R10.64+0x8] ;  /* 0x0000080e0a177981 */ /* 0x000ea2000c1e1900 */
[----:B------:R-:W-:-:S03]  /*0450*/  FMUL R28, R27, R24 ;  /* 0x000000181b1c7220 */ /* 0x000fc60000400000 */
[----:B------:R-:W3:Y:S01]  /*0460*/  LDG.E R27, desc[UR14][R10.64+0xc] ;  /* 0x00000c0e0a1b7981 */ /* 0x000ee2000c1e1900 */
[----:B-1----:R-:W-:-:S03]  /*0470*/  FFMA R25, R21, R24, -R26 ;  /* 0x0000001815197223 */ /* 0x002fc6000000081a */
[----:B------:R-:W3:Y:S04]  /*0480*/  LDG.E R24, desc[UR14][R12.64+0x8] ;  /* 0x0000080e0c187981 */ /* 0x000ee8000c1e1900 */
[----:B------:R0:W3:Y:S01]  /*0490*/  LDG.E R26, desc[UR14][R12.64+0xc] ;  /* 0x00000c0e0c1a7981 */ /* 0x0000e2000c1e1900 */
[----:B------:R-:W-:Y:S01]  /*04a0*/  FFMA R28, R21, R18, R28 ;  /* 0x00000012151c7223 */ /* 0x000fe2000000001c */
[----:B------:R-:W-:-:S04]  /*04b0*/  FMUL R21, R14, UR9 ;  /* 0x000000090e157c20 */ /* 0x000fc80008400000 */
[----:B------:R-:W-:-:S04]  /*04c0*/  FFMA R21, R0, UR8, R21 ;  /* 0x0000000800157c23 */ /* 0x000fc80008000015 */
[----:B------:R-:W-:-:S04]  /*04d0*/  FFMA R21, R16, UR10, R21 ;  /* 0x0000000a10157c23 */ /* 0x000fc80008000015 */
[----:B------:R-:W-:Y:S01]  /*04e0*/  FMUL.RZ R29, R21, 0.15915493667125701904 ;  /* 0x3e22f983151d7820 */ /* 0x000fe2000040c000 */
[----:B----4-:R-:W-:-:S04]  /*04f0*/  FMUL R21, R14, UR12 ;  /* 0x0000000c0e157c20 */ /* 0x010fc80008400000 */
[----:B------:R-:W-:Y:S01]  /*0500*/  FFMA R21, R0, UR11, R21 ;  /* 0x0000000b00157c23 */ /* 0x000fe20008000015 */
[----:B0-----:R-:W2:Y:S03]  /*0510*/  MUFU.SIN R12, R29 ;  /* 0x0000001d000c7308 */ /* 0x001ea60000000400 */
[----:B------:R-:W-:-:S04]  /*0520*/  FFMA R21, R16, UR13, R21 ;  /* 0x0000000d10157c23 */ /* 0x000fc80008000015 */
[----:B------:R-:W-:Y:S01]  /*0530*/  FMUL.RZ R21, R21, 0.15915493667125701904 ;  /* 0x3e22f98315157820 */ /* 0x000fe2000040c000 */
[----:B------:R-:W0:Y:S08]  /*0540*/  MUFU.COS R11, R29 ;  /* 0x0000001d000b7308 */ /* 0x000e300000000000 */
[----:B------:R-:W1:Y:S01]  /*0550*/  MUFU.SIN R10, R21 ;  /* 0x00000015000a7308 */ /* 0x000e620000000400 */
[----:B------:R-:W-:-:S07]  /*0560*/  UIADD3 UR6, UPT, UPT, UR6, 0x4, URZ ;  /* 0x0000000406067890 */ /* 0x000fce000fffe0ff */
[----:B------:R-:W4:Y:S01]  /*0570*/  MUFU.COS R13, R21 ;  /* 0x00000015000d7308 */ /* 0x000f220000000000 */
[----:B------:R-:W-:Y:S01]  /*0580*/  FADD R20, R20, R17 ;  /* 0x0000001114147221 */ /* 0x000fe20000000000 */
[----:B------:R-:W-:Y:S01]  /*0590*/  FADD R19, R22, R19 ;  /* 0x0000001316137221 */ /* 0x000fe20000000000 */
[----:B------:R-:W-:Y:S02]  /*05a0*/  UISETP.NE.AND UP1, UPT, UR6, URZ, UPT ;  /* 0x000000ff0600728c */ /* 0x000fe4000bf25270 */
[----:B------:R-:W-:Y:S01]  /*05b0*/  FADD R20, R20, R25 ;  /* 0x0000001914147221 */ /* 0x000fe20000000000 */
[----:B------:R-:W-:Y:S01]  /*05c0*/  FADD R19, R19, R28 ;  /* 0x0000001c13137221 */ /* 0x000fe20000000000 */
[----:B------:R-:W-:Y:S01]  /*05d0*/  IADD3 R15, PT, PT, R15, 0x4, RZ ;  /* 0x000000040f0f7810 */ /* 0x000fe20007ffe0ff */
[----:B------:R-:W-:Y:S01]  /*05e0*/  UIADD3 UR7, UPT, UPT, UR7, 0x30, URZ ;  /* 0x0000003007077890 */ /* 0x000fe2000fffe0ff */
[C---:B--2---:R-:W-:Y:S01]  /*05f0*/  FMUL R17, R12.reuse, R23 ;  /* 0x000000170c117220 */ /* 0x044fe20000400000 */
[----:B---3--:R-:W-:-:S03]  /*0600*/  FMUL R18, R12, R24 ;  /* 0x000000180c127220 */ /* 0x008fc60000400000 */
[C---:B0-----:R-:W-:Y:S01]  /*0610*/  FFMA R24, R11.reuse, R24, R17 ;  /* 0x000000180b187223 */ /* 0x041fe20000000011 */
[----:B------:R-:W-:Y:S01]  /*0620*/  FFMA R23, R11, R23, -R18 ;  /* 0x000000170b177223 */ /* 0x000fe20000000812 */
[CC--:B-1----:R-:W-:Y:S01]  /*0630*/  FMUL R12, R10.reuse, R26.reuse ;  /* 0x0000001a0a0c7220 */ /* 0x0c2fe20000400000 */
[-C--:B------:R-:W-:Y:S01]  /*0640*/  FMUL R11, R10, R27.reuse ;  /* 0x0000001b0a0b7220 */ /* 0x080fe20000400000 */
[----:B------:R-:W-:Y:S01]  /*0650*/  FADD R19, R19, R24 ;  /* 0x0000001813137221 */ /* 0x000fe20000000000 */
[----:B------:R-:W-:Y:S01]  /*0660*/  FADD R20, R20, R23 ;  /* 0x0000001714147221 */ /* 0x000fe20000000000 */
[C---:B----4-:R-:W-:Y:S01]  /*0670*/  FFMA R17, R13.reuse, R27, -R12 ;  /* 0x0000001b0d117223 */ /* 0x050fe2000000080c */
[----:B------:R-:W-:-:S03]  /*0680*/  FFMA R26, R13, R26, R11 ;  /* 0x0000001a0d1a7223 */ /* 0x000fc6000000000b */
[----:B------:R-:W-:Y:S01]  /*0690*/  FADD R17, R20, R17 ;  /* 0x0000001114117221 */ /* 0x000fe20000000000 */
[----:B------:R-:W-:Y:S01]  /*06a0*/  FADD R19, R19, R26 ;  /* 0x0000001a13137221 */ /* 0x000fe20000000000 */
[----:B------:R-:W-:Y:S06]  /*06b0*/  BRA.U UP1, `(.L_x_2) ;  /* 0xfffffff901ec7547 */ /* 0x000fec000b83ffff */
.L_x_1:
[----:B------:R-:W-:Y:S05]  /*06c0*/  BRA.U !UP0, `(.L_x_0) ;  /* 0x0000000108807547 */ /* 0x000fea000b800000 */
[----:B------:R-:W0:Y:S01]  /*06d0*/  LDCU UR7, c[0x0][0x3bc] ;  /* 0x00007780ff0777ac */ /* 0x000e220008000800 */
[----:B------:R-:W1:Y:S01]  /*06e0*/  LDC.64 R6, c[0x0][0x3a8] ;  /* 0x0000ea00ff067b82 */ /* 0x000e620000000a00 */
[----:B------:R-:W-:Y:S01]  /*06f0*/  UIADD3 UR6, UPT, UPT, -UR5, URZ, URZ ;  /* 0x000000ff05067290 */ /* 0x000fe2000fffe1ff */
[----:B------:R-:W-:-:S06]  /*0700*/  UMOV UR8, 0x4 ;  /* 0x0000000400087882 */ /* 0x000fcc0000000000 */
[----:B------:R-:W2:Y:S01]  /*0710*/  LDC.64 R8, c[0x0][0x3b0] ;  /* 0x0000ec00ff087b82 */ /* 0x000ea20000000a00 */
[----:B0-----:R-:W-:Y:S02]  /*0720*/  UIADD3 UR5, UPT, UPT, UR4, UR7, URZ ;  /* 0x0000000704057290 */ /* 0x001fe4000fffe0ff */
[----:B------:R-:W-:-:S04]  /*0730*/  UIMAD UR4, UR4, 0xc, UR8 ;  /* 0x0000000c040478a4 */ /* 0x000fc8000f8e0208 */
[----:B------:R-:W-:-:S08]  /*0740*/  MOV R11, UR5 ;  /* 0x00000005000b7c02 */ /* 0x000fd00008000f00 */
.L_x_3:
[----:B--2---:R-:W-:-:S04]  /*0750*/  IMAD.WIDE R12, R11, 0x4, R8 ;  /* 0x000000040b0c7825 */ /* 0x004fc800078e0208 */
[C---:B-1----:R-:W-:Y:S02]  /*0760*/  IMAD.WIDE R20, R11.reuse, 0x4, R6 ;  /* 0x000000040b147825 */ /* 0x042fe400078e0206 */
[----:B------:R-:W2:Y:S04]  /*0770*/  LDG.E R12, desc[UR14][R12.64] ;  /* 0x0000000e0c0c7981 */ /* 0x000ea8000c1e1900 */
[----:B------:R-:W3:Y:S01]  /*0780*/  LDG.E R20, desc[UR14][R20.64] ;  /* 0x0000000e14147981 */ /* 0x000ee2000c1e1900 */
[----:B------:R-:W0:Y:S01]  /*0790*/  LDCU UR7, c[0x3][UR4] ;  /* 0x00c00000040777ac */ /* 0x000e220008000800 */
[----:B------:R-:W-:Y:S01]  /*07a0*/  IADD3 R11, PT, PT, R11, 0x1, RZ ;  /* 0x000000010b0b7810 */ /* 0x000fe20007ffe0ff */
[----:B------:R-:W1:Y:S01]  /*07b0*/  LDCU UR5, c[0x3][UR4+-0x4] ;  /* 0x00ffff80040577ac */ /* 0x000e620008000800 */
[----:B------:R-:W4:Y:S01]  /*07c0*/  LDCU UR8, c[0x3][UR4+0x4] ;  /* 0x00c00080040877ac */ /* 0x000f220008000800 */
[----:B------:R-:W-:-:S02]  /*07d0*/  UIADD3 UR6, UPT, UPT, UR6, 0x1, URZ ;  /* 0x0000000106067890 */ /* 0x000fc4000fffe0ff */
[----:B------:R-:W-:Y:S02]  /*07e0*/  UIADD3 UR4, UPT, UPT, UR4, 0xc, URZ ;  /* 0x0000000c04047890 */ /* 0x000fe4000fffe0ff */
[----:B------:R-:W-:Y:S01]  /*07f0*/  UISETP.NE.AND UP0, UPT, UR6, URZ, UPT ;  /* 0x000000ff0600728c */ /* 0x000fe2000bf05270 */
[----:B0----5:R-:W-:-:S04]  /*0800*/  FMUL R15, R14, UR7 ;  /* 0x000000070e0f7c20 */ /* 0x021fc80008400000 */
[----:B-1----:R-:W-:-:S04]  /*0810*/  FFMA R15, R0, UR5, R15 ;  /* 0x00000005000f7c23 */ /* 0x002fc8000800000f */
[----:B----4-:R-:W-:-:S04]  /*0820*/  FFMA R15, R16, UR8, R15 ;  /* 0x00000008100f7c23 */ /* 0x010fc8000800000f */
[----:B------:R-:W-:-:S04]  /*0830*/  FMUL.RZ R18, R15, 0.15915493667125701904 ;  /* 0x3e22f9830f127820 */ /* 0x000fc8000040c000 */
[----:B------:R-:W2:Y:S08]  /*0840*/  MUFU.SIN R15, R18 ;  /* 0x00000012000f7308 */ /* 0x000eb00000000400 */
[----:B------:R-:W0:Y:S01]  /*0850*/  MUFU.COS R10, R18 ;  /* 0x00000012000a7308 */ /* 0x000e220000000000 */
[C---:B--2---:R-:W-:Y:S01]  /*0860*/  FMUL R13, R15.reuse, R12 ;  /* 0x0000000c0f0d7220 */ /* 0x044fe20000400000 */
[----:B---3--:R-:W-:-:S03]  /*0870*/  FMUL R15, R15, R20 ;  /* 0x000000140f0f7220 */ /* 0x008fc60000400000 */
[C---:B0-----:R-:W-:Y:S01]  /*0880*/  FFMA R20, R10.reuse, R20, -R13 ;  /* 0x000000140a147223 */ /* 0x041fe2000000080d */
[----:B------:R-:W-:-:S03]  /*0890*/  FFMA R10, R10, R12, R15 ;  /* 0x0000000c0a0a7223 */ /* 0x000fc6000000000f */
[----:B------:R-:W-:Y:S01]  /*08a0*/  FADD R17, R20, R17 ;  /* 0x0000001114117221 */ /* 0x000fe20000000000 */
[----:B------:R-:W-:Y:S01]  /*08b0*/  FADD R19, R10, R19 ;  /* 0x000000130a137221 */ /* 0x000fe20000000000 */
[----:B------:R-:W-:Y:S06]  /*08c0*/  BRA.U UP0, `(.L_x_3) ;  /* 0xfffffffd00a07547 */ /* 0x000fec000b83ffff */
.L_x_0:
[----:B-----5:R-:W-:Y:S04]  /*08d0*/  STG.E desc[UR14][R2.64], R17 ;  /* 0x0000001102007986 */ /* 0x020fe8000c10190e */
[----:B------:R-:W-:Y:S01]  /*08e0*/  STG.E desc[UR14][R4.64], R19 ;  /* 0x0000001304007986 */ /* 0x000fe2000c10190e */
[----:B------:R-:W-:Y:S05]  /*08f0*/  EXIT ;  /* 0x000000000000794d */ /* 0x000fea0003800000 */
.L_x_4:
[----:B------:R-:W-:-:S00]  /*0900*/  BRA `(.L_x_4) ;  /* 0xfffffffc00fc7947 */ /* 0x000fc0000383ffff */
[----:B------:R-:W-:-:S00]  /*0910*/  NOP ;  /* 0x0000000000007918 */ /* 0x000fc00000000000 */
        /* <DEDUP_REMOVED lines=14> */
.L_x_5:


//--------------------- .nv.shared.reserved.0     --------------------------
	.section	.nv.shared.reserved.0,"aw",@nobits
	.weak		__nv_reservedSMEM_offset_0_alias
	.size		__nv_reservedSMEM_offset_0_alias, 0, 64
	.other		__nv_reservedSMEM_offset_0_alias,@"STO_CUDA_RESERVED_SHARED STV_DEFAULT"
__nv_reservedSMEM_offset_0_alias:
	.zero		0
	.zero		64


//--------------------- .nv.constant0._Z6cmpFhDPfS_PKfS1_S1_S1_S1_iii --------------------------
	.section	.nv.constant0._Z6cmpFhDPfS_PKfS1_S1_S1_S1_iii,"a",@progbits
	.sectionflags	@""
	.align	4
.nv.constant0._Z6cmpFhDPfS_PKfS1_S1_S1_S1_iii:
	.zero		964


//--------------------- SYMBOLS --------------------------

	.type		.nv.reservedSmem.offset0,@object
	.size		.nv.reservedSmem.offset0,0x4
